	.headerflags	@"EF_CUDA_TEXMODE_UNIFIED EF_CUDA_64BIT_ADDRESS EF_CUDA_ACCELERATORS EF_CUDA_SM90 EF_CUDA_VIRTUAL_SM(EF_CUDA_SM90)"
	.elftype	@"ET_EXEC"


//--------------------- .nv.info                  --------------------------
	.section	.nv.info,"",@"SHT_CUDA_INFO"
	.align	4


	//----- nvinfo : EIATTR_REGCOUNT
	.align		4
        /*0000*/ 	.byte	0x04, 0x2f
        /*0002*/ 	.short	(.L_1 - .L_0)
	.align		4
.L_0:
        /*0004*/ 	.word	index@(triton_poi_fused_bmm_transpose_6)
        /*0008*/ 	.word	0x00000010


	//----- nvinfo : EIATTR_MIN_STACK_SIZE
	.align		4
.L_1:
        /*000c*/ 	.byte	0x04, 0x12
        /*000e*/ 	.short	(.L_3 - .L_2)
	.align		4
.L_2:
        /*0010*/ 	.word	index@(triton_poi_fused_bmm_transpose_6)
        /*0014*/ 	.word	0x00000000


	//----- nvinfo : EIATTR_FRAME_SIZE
	.align		4
.L_3:
        /*0018*/ 	.byte	0x04, 0x11
        /*001a*/ 	.short	(.L_5 - .L_4)
	.align		4
.L_4:
        /*001c*/ 	.word	index@(triton_poi_fused_bmm_transpose_6)
        /*0020*/ 	.word	0x00000000


	//----- nvinfo : EIATTR_MIN_STACK_SIZE
	.align		4
.L_5:
        /*0024*/ 	.byte	0x04, 0x12
        /*0026*/ 	.short	(.L_7 - .L_6)
	.align		4
.L_6:
        /*0028*/ 	.word	index@(triton_poi_fused_bmm_transpose_6)
        /*002c*/ 	.word	0x00000000
.L_7:


//--------------------- .nv.info.triton_poi_fused_bmm_transpose_6 --------------------------
	.section	.nv.info.triton_poi_fused_bmm_transpose_6,"",@"SHT_CUDA_INFO"
	.sectionflags	@""
	.align	4


	//----- nvinfo : EIATTR_CUDA_API_VERSION
	.align		4
        /*0000*/ 	.byte	0x04, 0x37
        /*0002*/ 	.short	(.L_9 - .L_8)
.L_8:
        /*0004*/ 	.word	0x0000007c


	//----- nvinfo : EIATTR_KPARAM_INFO
	.align		4
.L_9:
        /*0008*/ 	.byte	0x04, 0x17
        /*000a*/ 	.short	(.L_11 - .L_10)
.L_10:
        /*000c*/ 	.word	0x00000000
        /*0010*/ 	.short	0x0003
        /*0012*/ 	.short	0x0018
        /*0014*/ 	.byte	0x00, 0xf0, 0x11, 0x00


	//----- nvinfo : EIATTR_KPARAM_INFO
	.align		4
.L_11:
        /*0018*/ 	.byte	0x04, 0x17
        /*001a*/ 	.short	(.L_13 - .L_12)
.L_12:
        /*001c*/ 	.word	0x00000000
        /*0020*/ 	.short	0x0002
        /*0022*/ 	.short	0x0010
        /*0024*/ 	.byte	0x00, 0xf4, 0x21, 0x00


	//----- nvinfo : EIATTR_KPARAM_INFO
	.align		4
.L_13:
        /*0028*/ 	.byte	0x04, 0x17
        /*002a*/ 	.short	(.L_15 - .L_14)
.L_14:
        /*002c*/ 	.word	0x00000000
        /*0030*/ 	.short	0x0001
        /*0032*/ 	.short	0x0008
        /*0034*/ 	.byte	0x00, 0xf4, 0x21, 0x00


	//----- nvinfo : EIATTR_KPARAM_INFO
	.align		4
.L_15:
        /*0038*/ 	.byte	0x04, 0x17
        /*003a*/ 	.short	(.L_17 - .L_16)
.L_16:
        /*003c*/ 	.word	0x00000000
        /*0040*/ 	.short	0x0000
        /*0042*/ 	.short	0x0000
        /*0044*/ 	.byte	0x00, 0xf4, 0x21, 0x00


	//----- nvinfo : EIATTR_SPARSE_MMA_MASK
	.align		4
.L_17:
        /*0048*/ 	.byte	0x03, 0x50
        /*004a*/ 	.short	0x0000


	//----- nvinfo : EIATTR_MAXREG_COUNT
	.align		4
        /*004c*/ 	.byte	0x03, 0x1b
        /*004e*/ 	.short	0x00ff


	//----- nvinfo : EIATTR_EXIT_INSTR_OFFSETS
	.align		4
        /*0050*/ 	.byte	0x04, 0x1c
        /*0052*/ 	.short	(.L_19 - .L_18)


	//   ....[0]....
.L_18:
        /*0054*/ 	.word	0x000001e0


	//   ....[1]....
        /*0058*/ 	.word	0x00000200


	//----- nvinfo : EIATTR_REQNTID
	.align		4
.L_19:
        /*005c*/ 	.byte	0x04, 0x10
        /*005e*/ 	.short	(.L_21 - .L_20)
.L_20:
        /*0060*/ 	.word	0x00000080
        /*0064*/ 	.word	0x00000001
        /*0068*/ 	.word	0x00000001


	//----- nvinfo : EIATTR_CBANK_PARAM_SIZE
	.align		4
.L_21:
        /*006c*/ 	.byte	0x03, 0x19
        /*006e*/ 	.short	0x001c


	//----- nvinfo : EIATTR_PARAM_CBANK
	.align		4
        /*0070*/ 	.byte	0x04, 0x0a
        /*0072*/ 	.short	(.L_23 - .L_22)
	.align		4
.L_22:
        /*0074*/ 	.word	index@(.nv.constant0.triton_poi_fused_bmm_transpose_6)
        /*0078*/ 	.short	0x0210
        /*007a*/ 	.short	0x001c


	//----- nvinfo : EIATTR_SW_WAR
	.align		4
.L_23:
        /*007c*/ 	.byte	0x04, 0x36
        /*007e*/ 	.short	(.L_25 - .L_24)
.L_24:
        /*0080*/ 	.word	0x00000008
.L_25:


//--------------------- .nv.callgraph             --------------------------
	.section	.nv.callgraph,"",@"SHT_CUDA_CALLGRAPH"
	.align	4
	.sectionentsize	8
	.align		4
        /*0000*/ 	.word	0x00000000
	.align		4
        /*0004*/ 	.word	0xffffffff
	.align		4
        /*0008*/ 	.word	0x00000000
	.align		4
        /*000c*/ 	.word	0xfffffffe
	.align		4
        /*0010*/ 	.word	0x00000000
	.align		4
        /*0014*/ 	.word	0xfffffffd
	.align		4
        /*0018*/ 	.word	0x00000000
	.align		4
        /*001c*/ 	.word	0xfffffffc


//--------------------- .text.triton_poi_fused_bmm_transpose_6 --------------------------
	.section	.text.triton_poi_fused_bmm_transpose_6,"ax",@progbits
	.align	128
        .global         triton_poi_fused_bmm_transpose_6
        .type           triton_poi_fused_bmm_transpose_6,@function
        .size           triton_poi_fused_bmm_transpose_6,(.L_x_1 - triton_poi_fused_bmm_transpose_6)
        .other          triton_poi_fused_bmm_transpose_6,@"STO_CUDA_ENTRY STV_DEFAULT"
triton_poi_fused_bmm_transpose_6:
.text.triton_poi_fused_bmm_transpose_6:
[----:B------:R-:W0:Y:S02]  /*0000*/  LDC R1, c[0x0][0x28] ;  /* 0x00000a00ff017b82 */ /* 0x000e240000000800 */
[----:B------:R-:W1:Y:S01]  /*0010*/  S2R R0, SR_TID.X ;  /* 0x0000000000007919 */ /* 0x000e620000002100 */
[----:B------:R-:W2:Y:S01]  /*0020*/  LDC.64 R2, c[0x0][0x210] ;  /* 0x00008400ff027b82 */ /* 0x000ea20000000a00 */
[----:B------:R-:W-:Y:S01]  /*0030*/  CS2R R12, SRZ ;  /* 0x00000000000c7805 */ /* 0x000fe2000001ff00 */
[----:B------:R-:W-:Y:S01]  /*0040*/  ULDC.64 UR4, c[0x0][0x208] ;  /* 0x0000820000047ab9 */ /* 0x000fe20000000a00 */
[----:B------:R-:W3:Y:S01]  /*0050*/  S2R R5, SR_CTAID.X ;  /* 0x0000000000057919 */ /* 0x000ee20000002500 */
[----:B-1----:R-:W-:-:S05]  /*0060*/  IMAD.SHL.U32 R0, R0, 0x2, RZ ;  /* 0x0000000200007824 */ /* 0x002fca00078e00ff */
[----:B------:R-:W-:-:S05]  /*0070*/  LOP3.LUT R0, R0, 0xfe, RZ, 0xc0, !PT ;  /* 0x000000fe00007812 */ /* 0x000fca00078ec0ff */
[----:B---3--:R-:W-:Y:S01]  /*0080*/  IMAD R11, R5, 0x100, R0 ;  /* 0x00000100050b7824 */ /* 0x008fe200078e0200 */
[----:B------:R-:W-:-:S04]  /*0090*/  SHF.R.S32.HI R5, RZ, 0x17, R5 ;  /* 0x00000017ff057819 */ /* 0x000fc80000011405 */
[----:B------:R-:W-:Y:S02]  /*00a0*/  SHF.R.S32.HI R0, RZ, 0x1f, R11 ;  /* 0x0000001fff007819 */ /* 0x000fe4000001140b */
[----:B------:R-:W-:Y:S02]  /*00b0*/  SGXT R5, R5, 0x1 ;  /* 0x000000010505781a */ /* 0x000fe40000000200 */
[----:B------:R-:W-:Y:S01]  /*00c0*/  LEA.HI R4, R0, R11, RZ, 0x6 ;  /* 0x0000000b00047211 */ /* 0x000fe200078f30ff */
[C---:B------:R-:W-:Y:S01]  /*00d0*/  VIADD R0, R11.reuse, 0x1 ;  /* 0x000000010b007836 */ /* 0x040fe20000000000 */
[----:B------:R-:W-:Y:S02]  /*00e0*/  ISETP.GE.AND P0, PT, R11, 0x100, PT ;  /* 0x000001000b00780c */ /* 0x000fe40003f06270 */
[----:B------:R-:W-:Y:S02]  /*00f0*/  LOP3.LUT R4, R4, 0xffffffc0, RZ, 0xc0, !PT ;  /* 0xffffffc004047812 */ /* 0x000fe400078ec0ff */
[----:B------:R-:W-:-:S03]  /*0100*/  LEA.HI R5, R5, R0, RZ, 0x6 ;  /* 0x0000000005057211 */ /* 0x000fc600078f30ff */
[----:B------:R-:W-:Y:S01]  /*0110*/  VIADD R6, R4, 0x200 ;  /* 0x0000020004067836 */ /* 0x000fe20000000000 */
[----:B------:R-:W-:-:S04]  /*0120*/  LOP3.LUT R5, R5, 0xffffffc0, RZ, 0xc0, !PT ;  /* 0xffffffc005057812 */ /* 0x000fc800078ec0ff */
[C---:B------:R-:W-:Y:S02]  /*0130*/  IADD3 R7, R6.reuse, R11, -R4 ;  /* 0x0000000b06077210 */ /* 0x040fe40007ffe804 */
[----:B------:R-:W-:-:S03]  /*0140*/  IADD3 R9, R6, R0, -R5 ;  /* 0x0000000006097210 */ /* 0x000fc60007ffe805 */
[--C-:B--2---:R-:W-:Y:S02]  /*0150*/  IMAD.WIDE R4, R7, 0x4, R2.reuse ;  /* 0x0000000407047825 */ /* 0x104fe400078e0202 */
[----:B------:R-:W1:Y:S02]  /*0160*/  LDC.64 R6, c[0x0][0x218] ;  /* 0x00008600ff067b82 */ /* 0x000e640000000a00 */
[----:B------:R-:W-:Y:S01]  /*0170*/  IMAD.WIDE R2, R9, 0x4, R2 ;  /* 0x0000000409027825 */ /* 0x000fe200078e0202 */
[----:B------:R-:W2:Y:S04]  /*0180*/  @!P0 LDG.E R12, desc[UR4][R4.64] ;  /* 0x00000004040c8981 */ /* 0x000ea8000c1e1900 */
[----:B------:R-:W2:Y:S01]  /*0190*/  @!P0 LDG.E R13, desc[UR4][R2.64] ;  /* 0x00000004020d8981 */ /* 0x000ea2000c1e1900 */
[----:B------:R-:W3:Y:S01]  /*01a0*/  LDC.64 R8, c[0x0][0x220] ;  /* 0x00008800ff087b82 */ /* 0x000ee20000000a00 */
[----:B-1----:R-:W-:-:S04]  /*01b0*/  IMAD.WIDE R6, R11, 0x4, R6 ;  /* 0x000000040b067825 */ /* 0x002fc800078e0206 */
[----:B---3--:R-:W-:Y:S01]  /*01c0*/  IMAD.WIDE R8, R11, 0x4, R8 ;  /* 0x000000040b087825 */ /* 0x008fe200078e0208 */
[----:B--2---:R1:W-:Y:S01]  /*01d0*/  @!P0 STG.E.64 desc[UR4][R6.64], R12 ;  /* 0x0000000c06008986 */ /* 0x0043e2000c101b04 */
[----:B------:R-:W-:Y:S05]  /*01e0*/  @P0 EXIT ;  /* 0x000000000000094d */ /* 0x000fea0003800000 */
[----:B------:R-:W-:Y:S01]  /*01f0*/  STG.E.64 desc[UR4][R8.64], R12 ;  /* 0x0000000c08007986 */ /* 0x000fe2000c101b04 */
[----:B------:R-:W-:Y:S05]  /*0200*/  EXIT ;  /* 0x000000000000794d */ /* 0x000fea0003800000 */
.L_x_0:
[----:B------:R-:W-:-:S00]  /*0210*/  BRA `(.L_x_0) ;  /* 0xfffffffc00fc7947 */ /* 0x000fc0000383ffff */
[----:B------:R-:W-:-:S00]  /*0220*/  NOP ;  /* 0x0000000000007918 */ /* 0x000fc00000000000 */
        /* <DEDUP_REMOVED lines=13> */
.L_x_1:


//--------------------- .nv.constant0.triton_poi_fused_bmm_transpose_6 --------------------------
	.section	.nv.constant0.triton_poi_fused_bmm_transpose_6,"a",@progbits
	.sectionflags	@""
	.align	4
.nv.constant0.triton_poi_fused_bmm_transpose_6:
	.zero		556
